	.headerflags	@"EF_CUDA_TEXMODE_UNIFIED EF_CUDA_64BIT_ADDRESS EF_CUDA_ACCELERATORS EF_CUDA_SM90 EF_CUDA_VIRTUAL_SM(EF_CUDA_SM90)"
	.elftype	@"ET_EXEC"


//--------------------- .nv.info                  --------------------------
	.section	.nv.info,"",@"SHT_CUDA_INFO"
	.align	4


	//----- nvinfo : EIATTR_REGCOUNT
	.align		4
        /*0000*/ 	.byte	0x04, 0x2f
        /*0002*/ 	.short	(.L_2 - .L_1)
	.align		4
.L_1:
        /*0004*/ 	.word	index@(triton_poi_fused_native_layer_norm_1)
        /*0008*/ 	.word	0x00000018


	//----- nvinfo : EIATTR_MIN_STACK_SIZE
	.align		4
.L_2:
        /*000c*/ 	.byte	0x04, 0x12
        /*000e*/ 	.short	(.L_4 - .L_3)
	.align		4
.L_3:
        /*0010*/ 	.word	index@(triton_poi_fused_native_layer_norm_1)
        /*0014*/ 	.word	0x00000000


	//----- nvinfo : EIATTR_FRAME_SIZE
	.align		4
.L_4:
        /*0018*/ 	.byte	0x04, 0x11
        /*001a*/ 	.short	(.L_6 - .L_5)
	.align		4
.L_5:
        /*001c*/ 	.word	index@(triton_poi_fused_native_layer_norm_1)
        /*0020*/ 	.word	0x00000000


	//----- nvinfo : EIATTR_MIN_STACK_SIZE
	.align		4
.L_6:
        /*0024*/ 	.byte	0x04, 0x12
        /*0026*/ 	.short	(.L_8 - .L_7)
	.align		4
.L_7:
        /*0028*/ 	.word	index@(triton_poi_fused_native_layer_norm_1)
        /*002c*/ 	.word	0x00000000
.L_8:


//--------------------- .nv.info.triton_poi_fused_native_layer_norm_1 --------------------------
	.section	.nv.info.triton_poi_fused_native_layer_norm_1,"",@"SHT_CUDA_INFO"
	.sectionflags	@""
	.align	4


	//----- nvinfo : EIATTR_CUDA_API_VERSION
	.align		4
        /*0000*/ 	.byte	0x04, 0x37
        /*0002*/ 	.short	(.L_10 - .L_9)
.L_9:
        /*0004*/ 	.word	0x0000007c


	//----- nvinfo : EIATTR_KPARAM_INFO
	.align		4
.L_10:
        /*0008*/ 	.byte	0x04, 0x17
        /*000a*/ 	.short	(.L_12 - .L_11)
.L_11:
        /*000c*/ 	.word	0x00000000
        /*0010*/ 	.short	0x0006
        /*0012*/ 	.short	0x002c
        /*0014*/ 	.byte	0x00, 0xf0, 0x11, 0x00


	//----- nvinfo : EIATTR_KPARAM_INFO
	.align		4
.L_12:
        /*0018*/ 	.byte	0x04, 0x17
        /*001a*/ 	.short	(.L_14 - .L_13)
.L_13:
        /*001c*/ 	.word	0x00000000
        /*0020*/ 	.short	0x0005
        /*0022*/ 	.short	0x0028
        /*0024*/ 	.byte	0x00, 0xf0, 0x11, 0x00


	//----- nvinfo : EIATTR_KPARAM_INFO
	.align		4
.L_14:
        /*0028*/ 	.byte	0x04, 0x17
        /*002a*/ 	.short	(.L_16 - .L_15)
.L_15:
        /*002c*/ 	.word	0x00000000
        /*0030*/ 	.short	0x0004
        /*0032*/ 	.short	0x0020
        /*0034*/ 	.byte	0x00, 0xf4, 0x21, 0x00


	//----- nvinfo : EIATTR_KPARAM_INFO
	.align		4
.L_16:
        /*0038*/ 	.byte	0x04, 0x17
        /*003a*/ 	.short	(.L_18 - .L_17)
.L_17:
        /*003c*/ 	.word	0x00000000
        /*0040*/ 	.short	0x0003
        /*0042*/ 	.short	0x0018
        /*0044*/ 	.byte	0x00, 0xf4, 0x21, 0x00


	//----- nvinfo : EIATTR_KPARAM_INFO
	.align		4
.L_18:
        /*0048*/ 	.byte	0x04, 0x17
        /*004a*/ 	.short	(.L_20 - .L_19)
.L_19:
        /*004c*/ 	.word	0x00000000
        /*0050*/ 	.short	0x0002
        /*0052*/ 	.short	0x0010
        /*0054*/ 	.byte	0x00, 0xf4, 0x21, 0x00


	//----- nvinfo : EIATTR_KPARAM_INFO
	.align		4
.L_20:
        /*0058*/ 	.byte	0x04, 0x17
        /*005a*/ 	.short	(.L_22 - .L_21)
.L_21:
        /*005c*/ 	.word	0x00000000
        /*0060*/ 	.short	0x0001
        /*0062*/ 	.short	0x0008
        /*0064*/ 	.byte	0x00, 0xf4, 0x21, 0x00


	//----- nvinfo : EIATTR_KPARAM_INFO
	.align		4
.L_22:
        /*0068*/ 	.byte	0x04, 0x17
        /*006a*/ 	.short	(.L_24 - .L_23)
.L_23:
        /*006c*/ 	.word	0x00000000
        /*0070*/ 	.short	0x0000
        /*0072*/ 	.short	0x0000
        /*0074*/ 	.byte	0x00, 0xf4, 0x21, 0x00


	//----- nvinfo : EIATTR_SPARSE_MMA_MASK
	.align		4
.L_24:
        /*0078*/ 	.byte	0x03, 0x50
        /*007a*/ 	.short	0x0000


	//----- nvinfo : EIATTR_MAXREG_COUNT
	.align		4
        /*007c*/ 	.byte	0x03, 0x1b
        /*007e*/ 	.short	0x00ff


	//----- nvinfo : EIATTR_EXIT_INSTR_OFFSETS
	.align		4
        /*0080*/ 	.byte	0x04, 0x1c
        /*0082*/ 	.short	(.L_26 - .L_25)


	//   ....[0]....
.L_25:
        /*0084*/ 	.word	0x00000450


	//   ....[1]....
        /*0088*/ 	.word	0x000004c0


	//----- nvinfo : EIATTR_REQNTID
	.align		4
.L_26:
        /*008c*/ 	.byte	0x04, 0x10
        /*008e*/ 	.short	(.L_28 - .L_27)
.L_27:
        /*0090*/ 	.word	0x00000080
        /*0094*/ 	.word	0x00000001
        /*0098*/ 	.word	0x00000001


	//----- nvinfo : EIATTR_CBANK_PARAM_SIZE
	.align		4
.L_28:
        /*009c*/ 	.byte	0x03, 0x19
        /*009e*/ 	.short	0x0030


	//----- nvinfo : EIATTR_PARAM_CBANK
	.align		4
        /*00a0*/ 	.byte	0x04, 0x0a
        /*00a2*/ 	.short	(.L_30 - .L_29)
	.align		4
.L_29:
        /*00a4*/ 	.word	index@(.nv.constant0.triton_poi_fused_native_layer_norm_1)
        /*00a8*/ 	.short	0x0210
        /*00aa*/ 	.short	0x0030


	//----- nvinfo : EIATTR_SW_WAR
	.align		4
.L_30:
        /*00ac*/ 	.byte	0x04, 0x36
        /*00ae*/ 	.short	(.L_32 - .L_31)
.L_31:
        /*00b0*/ 	.word	0x00000008
.L_32:


//--------------------- .nv.callgraph             --------------------------
	.section	.nv.callgraph,"",@"SHT_CUDA_CALLGRAPH"
	.align	4
	.sectionentsize	8
	.align		4
        /*0000*/ 	.word	0x00000000
	.align		4
        /*0004*/ 	.word	0xffffffff
	.align		4
        /*0008*/ 	.word	0x00000000
	.align		4
        /*000c*/ 	.word	0xfffffffe
	.align		4
        /*0010*/ 	.word	0x00000000
	.align		4
        /*0014*/ 	.word	0xfffffffd
	.align		4
        /*0018*/ 	.word	0x00000000
	.align		4
        /*001c*/ 	.word	0xfffffffc


//--------------------- .nv.constant4             --------------------------
	.section	.nv.constant4,"a",@progbits
	.align	8
	.align		8
.nv.constant4:
        /*0000*/ 	.dword	_$_str


//--------------------- .text.triton_poi_fused_native_layer_norm_1 --------------------------
	.section	.text.triton_poi_fused_native_layer_norm_1,"ax",@progbits
	.sectionflags	@"SHF_BARRIERS=1"
	.align	128
        .global         triton_poi_fused_native_layer_norm_1
        .type           triton_poi_fused_native_layer_norm_1,@function
        .size           triton_poi_fused_native_layer_norm_1,(.L_x_1 - triton_poi_fused_native_layer_norm_1)
        .other          triton_poi_fused_native_layer_norm_1,@"STO_CUDA_ENTRY STV_DEFAULT"
triton_poi_fused_native_layer_norm_1:
.text.triton_poi_fused_native_layer_norm_1:
[----:B------:R-:W0:Y:S01]  /*0000*/  LDC R1, c[0x0][0x28] ;  /* 0x00000a00ff017b82 */ /* 0x000e220000000800 */
[----:B------:R-:W1:Y:S07]  /*0010*/  S2R R11, SR_CTAID.Y ;  /* 0x00000000000b7919 */ /* 0x000e6e0000002600 */
[----:B------:R-:W2:Y:S01]  /*0020*/  LDC.64 R14, c[0x0][0x228] ;  /* 0x00008a00ff0e7b82 */ /* 0x000ea20000000a00 */
[----:B------:R-:W-:Y:S01]  /*0030*/  ULDC.64 UR6, c[0x0][0x208] ;  /* 0x0000820000067ab9 */ /* 0x000fe20000000a00 */
[----:B------:R-:W3:Y:S01]  /*0040*/  S2R R10, SR_TID.X ;  /* 0x00000000000a7919 */ /* 0x000ee20000002100 */
[----:B------:R-:W4:Y:S05]  /*0050*/  S2R R9, SR_CTAID.X ;  /* 0x0000000000097919 */ /* 0x000f2a0000002500 */
[----:B------:R-:W5:Y:S08]  /*0060*/  LDC.64 R12, c[0x0][0x218] ;  /* 0x00008600ff0c7b82 */ /* 0x000f700000000a00 */
[----:B------:R-:W5:Y:S08]  /*0070*/  LDC.64 R6, c[0x0][0x210] ;  /* 0x00008400ff067b82 */ /* 0x000f700000000a00 */
[----:B------:R-:W5:Y:S01]  /*0080*/  LDC.64 R4, c[0x0][0x220] ;  /* 0x00008800ff047b82 */ /* 0x000f620000000a00 */
[----:B-1----:R-:W-:-:S02]  /*0090*/  IMAD.SHL.U32 R11, R11, 0x40, RZ ;  /* 0x000000400b0b7824 */ /* 0x002fc400078e00ff */
[----:B---3--:R-:W-:Y:S01]  /*00a0*/  IMAD.SHL.U32 R8, R10, 0x2, RZ ;  /* 0x000000020a087824 */ /* 0x008fe200078e00ff */
[----:B------:R-:W-:Y:S01]  /*00b0*/  SHF.R.U32.HI R2, RZ, 0x5, R10 ;  /* 0x00000005ff027819 */ /* 0x000fe2000001160a */
[----:B----4-:R-:W-:-:S03]  /*00c0*/  IMAD.SHL.U32 R9, R9, 0x4, RZ ;  /* 0x0000000409097824 */ /* 0x010fc600078e00ff */
[----:B------:R-:W-:-:S04]  /*00d0*/  LOP3.LUT R17, R11, 0x3e, R8, 0xf8, !PT ;  /* 0x0000003e0b117812 */ /* 0x000fc800078ef808 */
[----:B------:R-:W-:Y:S01]  /*00e0*/  SHF.R.S32.HI R0, RZ, 0x1f, R17 ;  /* 0x0000001fff007819 */ /* 0x000fe20000011411 */
[C---:B--2---:R-:W-:Y:S01]  /*00f0*/  IMAD.WIDE R14, R17.reuse, 0x4, R14 ;  /* 0x00000004110e7825 */ /* 0x044fe200078e020e */
[----:B------:R-:W-:Y:S02]  /*0100*/  ISETP.GE.AND P2, PT, R17, 0x40, PT ;  /* 0x000000401100780c */ /* 0x000fe40003f46270 */
[----:B------:R-:W-:Y:S02]  /*0110*/  LEA.HI R16, R0, R17, RZ, 0x4 ;  /* 0x0000001100107211 */ /* 0x000fe400078f20ff */
[----:B------:R-:W-:Y:S02]  /*0120*/  SGXT.U32 R0, R2, 0x2 ;  /* 0x000000020200781a */ /* 0x000fe40000000000 */
[----:B------:R-:W-:Y:S02]  /*0130*/  CS2R R2, SRZ ;  /* 0x0000000000027805 */ /* 0x000fe4000001ff00 */
[C---:B------:R-:W-:Y:S01]  /*0140*/  LOP3.LUT R18, R16.reuse, 0xfffffff0, RZ, 0xc0, !PT ;  /* 0xfffffff010127812 */ /* 0x040fe200078ec0ff */
[----:B------:R-:W-:Y:S01]  /*0150*/  IMAD.SHL.U32 R16, R16, 0x4, RZ ;  /* 0x0000000410107824 */ /* 0x000fe200078e00ff */
[----:B------:R-:W-:-:S03]  /*0160*/  LOP3.LUT R21, R9, R0, RZ, 0xfc, !PT ;  /* 0x0000000009157212 */ /* 0x000fc600078efcff */
[----:B------:R-:W-:Y:S01]  /*0170*/  IMAD.IADD R18, R17, 0x1, -R18 ;  /* 0x0000000111127824 */ /* 0x000fe200078e0a12 */
[C---:B------:R-:W-:Y:S01]  /*0180*/  ISETP.GE.AND P1, PT, R21.reuse, 0x4, PT ;  /* 0x000000041500780c */ /* 0x040fe20003f26270 */
[----:B------:R1:W2:Y:S01]  /*0190*/  @!P2 LDG.E.EL.64 R2, desc[UR6][R14.64] ;  /* 0x000000060e02a981 */ /* 0x0002a2000c2e1b00 */
[----:B------:R-:W-:Y:S01]  /*01a0*/  LOP3.LUT R19, R16, 0xffffffc0, RZ, 0xc0, !PT ;  /* 0xffffffc010137812 */ /* 0x000fe200078ec0ff */
[----:B------:R-:W-:Y:S01]  /*01b0*/  IMAD R18, R21, 0x10, R18 ;  /* 0x0000001015127824 */ /* 0x000fe200078e0212 */
[----:B------:R-:W-:-:S03]  /*01c0*/  ISETP.LT.AND P0, PT, R17, 0x40, !P1 ;  /* 0x000000401100780c */ /* 0x000fc60004f01270 */
[----:B------:R-:W-:Y:S02]  /*01d0*/  IMAD.IADD R19, R18, 0x1, R19 ;  /* 0x0000000112137824 */ /* 0x000fe400078e0213 */
[----:B-----5:R-:W-:-:S04]  /*01e0*/  IMAD.WIDE R20, R21, 0x4, R12 ;  /* 0x0000000415147825 */ /* 0x020fc800078e020c */
[----:B0-----:R-:W-:Y:S01]  /*01f0*/  IMAD.WIDE R18, R19, 0x4, R6 ;  /* 0x0000000413127825 */ /* 0x001fe200078e0206 */
[----:B------:R-:W-:-:S03]  /*0200*/  CS2R R6, SRZ ;  /* 0x0000000000067805 */ /* 0x000fc6000001ff00 */
[----:B------:R-:W-:Y:S02]  /*0210*/  IMAD.MOV.U32 R12, RZ, RZ, RZ ;  /* 0x000000ffff0c7224 */ /* 0x000fe400078e00ff */
[----:B------:R-:W-:Y:S01]  /*0220*/  IMAD.WIDE R16, R17, 0x4, R4 ;  /* 0x0000000411107825 */ /* 0x000fe200078e0204 */
[----:B------:R-:W-:Y:S01]  /*0230*/  CS2R R4, SRZ ;  /* 0x0000000000047805 */ /* 0x000fe2000001ff00 */
[----:B------:R-:W3:Y:S04]  /*0240*/  @P0 LDG.E.EL.64 R6, desc[UR6][R18.64] ;  /* 0x0000000612060981 */ /* 0x000ee8000c2e1b00 */
[----:B------:R-:W3:Y:S04]  /*0250*/  @!P1 LDG.E.EL R12, desc[UR6][R20.64] ;  /* 0x00000006140c9981 */ /* 0x000ee8000c2e1900 */
[----:B------:R0:W4:Y:S01]  /*0260*/  @!P2 LDG.E.EL.64 R4, desc[UR6][R16.64] ;  /* 0x000000061004a981 */ /* 0x000122000c2e1b00 */
[----:B------:R-:W5:Y:S01]  /*0270*/  S2UR UR5, SR_CgaCtaId ;  /* 0x00000000000579c3 */ /* 0x000f620000008800 */
[----:B------:R-:W-:Y:S01]  /*0280*/  SHF.R.U32.HI R13, RZ, 0x1, R10 ;  /* 0x00000001ff0d7819 */ /* 0x000fe2000001160a */
[----:B-1----:R-:W-:Y:S01]  /*0290*/  IMAD.SHL.U32 R15, R10, 0x8, RZ ;  /* 0x000000080a0f7824 */ /* 0x002fe200078e00ff */
[----:B------:R-:W-:-:S02]  /*02a0*/  UMOV UR4, 0x400 ;  /* 0x0000040000047882 */ /* 0x000fc40000000000 */
[----:B------:R-:W-:Y:S02]  /*02b0*/  SGXT.U32 R10, R13, 0x6 ;  /* 0x000000060d0a781a */ /* 0x000fe40000000000 */
[----:B------:R-:W-:Y:S02]  /*02c0*/  LOP3.LUT R14, R15, 0xf8, RZ, 0xc0, !PT ;  /* 0x000000f80f0e7812 */ /* 0x000fe400078ec0ff */
[----:B------:R-:W-:Y:S02]  /*02d0*/  LOP3.LUT R11, R11, R10, RZ, 0xfc, !PT ;  /* 0x0000000a0b0b7212 */ /* 0x000fe400078efcff */
[----:B------:R-:W-:Y:S01]  /*02e0*/  LOP3.LUT R10, R0, 0xf8, R15, 0xf8, !PT ;  /* 0x000000f8000a7812 */ /* 0x000fe200078ef80f */
[----:B-----5:R-:W-:-:S06]  /*02f0*/  UPRMT UR4, UR5, 0x654, UR4 ;  /* 0x0000065405047896 */ /* 0x020fcc0008000004 */
[----:B0-----:R-:W-:-:S04]  /*0300*/  VIADD R17, R14, UR4 ;  /* 0x000000040e117c36 */ /* 0x001fc80008000000 */
[----:B------:R-:W-:Y:S01]  /*0310*/  IMAD R10, R10, 0x4, R17 ;  /* 0x000000040a0a7824 */ /* 0x000fe200078e0211 */
[----:B------:R-:W-:-:S04]  /*0320*/  LOP3.LUT R0, R9, 0x2, R8, 0xf8, !PT ;  /* 0x0000000209007812 */ /* 0x000fc800078ef808 */
[----:B------:R-:W-:-:S04]  /*0330*/  ISETP.GE.AND P0, PT, R0, 0x4, PT ;  /* 0x000000040000780c */ /* 0x000fc80003f06270 */
[----:B------:R-:W-:Y:S02]  /*0340*/  ISETP.LT.AND P0, PT, R11, 0x40, !P0 ;  /* 0x000000400b00780c */ /* 0x000fe40004701270 */
[----:B------:R-:W-:Y:S02]  /*0350*/  LOP3.LUT R8, R8, 0xfc, RZ, 0xc0, !PT ;  /* 0x000000fc08087812 */ /* 0x000fe400078ec0ff */
[----:B------:R-:W-:-:S04]  /*0360*/  LOP3.LUT R15, R15, 0x3f8, RZ, 0xc0, !PT ;  /* 0x000003f80f0f7812 */ /* 0x000fc800078ec0ff */
[----:B------:R-:W-:Y:S01]  /*0370*/  IADD3 R8, R15, UR4, R8 ;  /* 0x000000040f087c10 */ /* 0x000fe2000fffe008 */
[----:B--2---:R-:W-:Y:S01]  /*0380*/  FADD R2, R2, 9.9999999747524270788e-07 ;  /* 0x358637bd02027421 */ /* 0x004fe20000000000 */
[----:B------:R-:W-:-:S05]  /*0390*/  FADD R3, R3, 9.9999999747524270788e-07 ;  /* 0x358637bd03037421 */ /* 0x000fca0000000000 */
[----:B------:R-:W0:Y:S08]  /*03a0*/  MUFU.RSQ R2, R2 ;  /* 0x0000000200027308 */ /* 0x000e300000001400 */
[----:B------:R-:W1:Y:S01]  /*03b0*/  MUFU.RSQ R3, R3 ;  /* 0x0000000300037308 */ /* 0x000e620000001400 */
[C---:B---3--:R-:W-:Y:S01]  /*03c0*/  FADD R13, R12.reuse, R6 ;  /* 0x000000060c0d7221 */ /* 0x048fe20000000000 */
[----:B------:R-:W-:-:S03]  /*03d0*/  FADD R12, R12, R7 ;  /* 0x000000070c0c7221 */ /* 0x000fc60000000000 */
[----:B----4-:R-:W-:Y:S01]  /*03e0*/  FADD R13, R13, -R4 ;  /* 0x800000040d0d7221 */ /* 0x010fe20000000000 */
[----:B------:R-:W-:-:S03]  /*03f0*/  FADD R12, R12, -R5 ;  /* 0x800000050c0c7221 */ /* 0x000fc60000000000 */
[----:B0-----:R-:W-:Y:S01]  /*0400*/  FMUL R2, R2, R13 ;  /* 0x0000000d02027220 */ /* 0x001fe20000400000 */
[----:B-1----:R-:W-:-:S04]  /*0410*/  FMUL R3, R3, R12 ;  /* 0x0000000c03037220 */ /* 0x002fc80000400000 */
[----:B------:R0:W-:Y:S04]  /*0420*/  STS [R10], R2 ;  /* 0x000000020a007388 */ /* 0x0001e80000000800 */
[----:B------:R0:W-:Y:S01]  /*0430*/  STS [R10+0x14], R3 ;  /* 0x000014030a007388 */ /* 0x0001e20000000800 */
[----:B------:R-:W-:Y:S06]  /*0440*/  BAR.SYNC.DEFER_BLOCKING 0x0 ;  /* 0x0000000000007b1d */ /* 0x000fec0000010000 */
[----:B0-----:R-:W-:Y:S05]  /*0450*/  @!P0 EXIT ;  /* 0x000000000000894d */ /* 0x001fea0003800000 */
[----:B------:R-:W-:Y:S01]  /*0460*/  LDS R4, [R8] ;  /* 0x0000000008047984 */ /* 0x000fe20000000800 */
[----:B------:R-:W0:Y:S01]  /*0470*/  LDC.64 R2, c[0x0][0x230] ;  /* 0x00008c00ff027b82 */ /* 0x000e220000000a00 */
[----:B------:R-:W-:Y:S02]  /*0480*/  IMAD R11, R11, 0x4, R0 ;  /* 0x000000040b0b7824 */ /* 0x000fe400078e0200 */
[----:B------:R-:W1:Y:S02]  /*0490*/  LDS R5, [R8+0x4] ;  /* 0x0000040008057984 */ /* 0x000e640000000800 */
[----:B0-----:R-:W-:-:S05]  /*04a0*/  IMAD.WIDE R2, R11, 0x4, R2 ;  /* 0x000000040b027825 */ /* 0x001fca00078e0202 */
[----:B-1----:R-:W-:Y:S01]  /*04b0*/  STG.E.64 desc[UR6][R2.64], R4 ;  /* 0x0000000402007986 */ /* 0x002fe2000c101b06 */
[----:B------:R-:W-:Y:S05]  /*04c0*/  EXIT ;  /* 0x000000000000794d */ /* 0x000fea0003800000 */
.L_x_0:
[----:B------:R-:W-:-:S00]  /*04d0*/  BRA `(.L_x_0) ;  /* 0xfffffffc00fc7947 */ /* 0x000fc0000383ffff */
[----:B------:R-:W-:-:S00]  /*04e0*/  NOP ;  /* 0x0000000000007918 */ /* 0x000fc00000000000 */
        /* <DEDUP_REMOVED lines=9> */
.L_x_1:


//--------------------- .nv.global.init           --------------------------
	.section	.nv.global.init,"aw",@progbits
.nv.global.init:
	.type		_$_str,@object
	.size		_$_str,(.L_0 - _$_str)
_$_str:
        /*0000*/ 	.byte	0x5f, 0x5f, 0x43, 0x55, 0x44, 0x41, 0x5f, 0x46, 0x54, 0x5a, 0x00
.L_0:


//--------------------- .nv.shared.triton_poi_fused_native_layer_norm_1 --------------------------
	.section	.nv.shared.triton_poi_fused_native_layer_norm_1,"aw",@nobits
	.sectionflags	@""
	.align	16
	.zero		1024


//--------------------- .nv.constant0.triton_poi_fused_native_layer_norm_1 --------------------------
	.section	.nv.constant0.triton_poi_fused_native_layer_norm_1,"a",@progbits
	.sectionflags	@""
	.align	4
.nv.constant0.triton_poi_fused_native_layer_norm_1:
	.zero		576
